//
// Generated by NVIDIA NVVM Compiler
//
// Compiler Build ID: CL-36424714
// Cuda compilation tools, release 13.0, V13.0.88
// Based on NVVM 20.0.0
//

.version 9.0
.target sm_100
.address_size 64

	// .globl	_Z13reduce_globalPfS_
// _ZZ13reduce_sharedPfS_E3s_y has been demoted
.extern .shared .align 16 .b8 s_y[];

.visible .entry _Z13reduce_globalPfS_(
	.param .u64 .ptr .align 1 _Z13reduce_globalPfS__param_0,
	.param .u64 .ptr .align 1 _Z13reduce_globalPfS__param_1
)
{
	.reg .pred 	%p<5>;
	.reg .b32 	%r<8>;
	.reg .b32 	%f<5>;
	.reg .b64 	%rd<13>;

	ld.param.u64 	%rd4, [_Z13reduce_globalPfS__param_0];
	ld.param.u64 	%rd3, [_Z13reduce_globalPfS__param_1];
	cvta.to.global.u64 	%rd5, %rd4;
	mov.u32 	%r1, %tid.x;
	mov.u32 	%r7, %ntid.x;
	mov.u32 	%r3, %ctaid.x;
	mul.lo.s32 	%r6, %r7, %r3;
	mul.wide.u32 	%rd6, %r6, 4;
	add.s64 	%rd1, %rd5, %rd6;
	setp.lt.u32 	%p1, %r7, 2;
	@%p1 bra 	$L__BB0_5;
	mul.wide.u32 	%rd7, %r1, 4;
	add.s64 	%rd2, %rd1, %rd7;
$L__BB0_2:
	shr.u32 	%r5, %r7, 1;
	setp.ge.u32 	%p2, %r1, %r5;
	@%p2 bra 	$L__BB0_4;
	mul.wide.u32 	%rd8, %r5, 4;
	add.s64 	%rd9, %rd2, %rd8;
	ld.global.f32 	%f1, [%rd9];
	ld.global.f32 	%f2, [%rd2];
	add.f32 	%f3, %f1, %f2;
	st.global.f32 	[%rd2], %f3;
$L__BB0_4:
	bar.sync 	0;
	setp.gt.u32 	%p3, %r7, 3;
	mov.u32 	%r7, %r5;
	@%p3 bra 	$L__BB0_2;
$L__BB0_5:
	setp.ne.s32 	%p4, %r1, 0;
	@%p4 bra 	$L__BB0_7;
	ld.global.f32 	%f4, [%rd1];
	cvta.to.global.u64 	%rd10, %rd3;
	mul.wide.u32 	%rd11, %r3, 4;
	add.s64 	%rd12, %rd10, %rd11;
	st.global.f32 	[%rd12], %f4;
$L__BB0_7:
	ret;

}
	// .globl	_Z13reduce_sharedPfS_
.visible .entry _Z13reduce_sharedPfS_(
	.param .u64 .ptr .align 1 _Z13reduce_sharedPfS__param_0,
	.param .u64 .ptr .align 1 _Z13reduce_sharedPfS__param_1
)
{
	.reg .pred 	%p<6>;
	.reg .b32 	%r<13>;
	.reg .b32 	%f<9>;
	.reg .b64 	%rd<9>;
	// demoted variable
	.shared .align 4 .b8 _ZZ13reduce_sharedPfS_E3s_y[512];
	ld.param.u64 	%rd1, [_Z13reduce_sharedPfS__param_0];
	ld.param.u64 	%rd2, [_Z13reduce_sharedPfS__param_1];
	mov.u32 	%r1, %tid.x;
	mov.u32 	%r2, %ctaid.x;
	mov.u32 	%r12, %ntid.x;
	mad.lo.s32 	%r4, %r2, %r12, %r1;
	setp.gt.s32 	%p1, %r4, 99999999;
	mov.f32 	%f8, 0f00000000;
	@%p1 bra 	$L__BB1_2;
	cvta.to.global.u64 	%rd3, %rd1;
	mul.wide.s32 	%rd4, %r4, 4;
	add.s64 	%rd5, %rd3, %rd4;
	ld.global.f32 	%f8, [%rd5];
$L__BB1_2:
	shl.b32 	%r8, %r1, 2;
	mov.u32 	%r9, _ZZ13reduce_sharedPfS_E3s_y;
	add.s32 	%r5, %r9, %r8;
	st.shared.f32 	[%r5], %f8;
	bar.sync 	0;
	setp.lt.u32 	%p2, %r12, 2;
	@%p2 bra 	$L__BB1_6;
$L__BB1_3:
	shr.u32 	%r7, %r12, 1;
	setp.ge.u32 	%p3, %r1, %r7;
	@%p3 bra 	$L__BB1_5;
	shl.b32 	%r10, %r7, 2;
	add.s32 	%r11, %r5, %r10;
	ld.shared.f32 	%f4, [%r11];
	ld.shared.f32 	%f5, [%r5];
	add.f32 	%f6, %f4, %f5;
	st.shared.f32 	[%r5], %f6;
$L__BB1_5:
	bar.sync 	0;
	setp.gt.u32 	%p4, %r12, 3;
	mov.u32 	%r12, %r7;
	@%p4 bra 	$L__BB1_3;
$L__BB1_6:
	setp.ne.s32 	%p5, %r1, 0;
	@%p5 bra 	$L__BB1_8;
	ld.shared.f32 	%f7, [_ZZ13reduce_sharedPfS_E3s_y];
	cvta.to.global.u64 	%rd6, %rd2;
	mul.wide.u32 	%rd7, %r2, 4;
	add.s64 	%rd8, %rd6, %rd7;
	st.global.f32 	[%rd8], %f7;
$L__BB1_8:
	ret;

}
	// .globl	_Z14reduce_dynamicPfS_
.visible .entry _Z14reduce_dynamicPfS_(
	.param .u64 .ptr .align 1 _Z14reduce_dynamicPfS__param_0,
	.param .u64 .ptr .align 1 _Z14reduce_dynamicPfS__param_1
)
{
	.reg .pred 	%p<6>;
	.reg .b32 	%r<13>;
	.reg .b32 	%f<9>;
	.reg .b64 	%rd<9>;

	ld.param.u64 	%rd1, [_Z14reduce_dynamicPfS__param_0];
	ld.param.u64 	%rd2, [_Z14reduce_dynamicPfS__param_1];
	mov.u32 	%r1, %tid.x;
	mov.u32 	%r2, %ctaid.x;
	mov.u32 	%r12, %ntid.x;
	mad.lo.s32 	%r4, %r2, %r12, %r1;
	setp.gt.s32 	%p1, %r4, 99999999;
	mov.f32 	%f8, 0f00000000;
	@%p1 bra 	$L__BB2_2;
	cvta.to.global.u64 	%rd3, %rd1;
	mul.wide.s32 	%rd4, %r4, 4;
	add.s64 	%rd5, %rd3, %rd4;
	ld.global.f32 	%f8, [%rd5];
$L__BB2_2:
	shl.b32 	%r8, %r1, 2;
	mov.u32 	%r9, s_y;
	add.s32 	%r5, %r9, %r8;
	st.shared.f32 	[%r5], %f8;
	bar.sync 	0;
	setp.lt.u32 	%p2, %r12, 2;
	@%p2 bra 	$L__BB2_6;
$L__BB2_3:
	shr.u32 	%r7, %r12, 1;
	setp.ge.u32 	%p3, %r1, %r7;
	@%p3 bra 	$L__BB2_5;
	shl.b32 	%r10, %r7, 2;
	add.s32 	%r11, %r5, %r10;
	ld.shared.f32 	%f4, [%r11];
	ld.shared.f32 	%f5, [%r5];
	add.f32 	%f6, %f4, %f5;
	st.shared.f32 	[%r5], %f6;
$L__BB2_5:
	bar.sync 	0;
	setp.gt.u32 	%p4, %r12, 3;
	mov.u32 	%r12, %r7;
	@%p4 bra 	$L__BB2_3;
$L__BB2_6:
	setp.ne.s32 	%p5, %r1, 0;
	@%p5 bra 	$L__BB2_8;
	ld.shared.f32 	%f7, [s_y];
	cvta.to.global.u64 	%rd6, %rd2;
	mul.wide.u32 	%rd7, %r2, 4;
	add.s64 	%rd8, %rd6, %rd7;
	st.global.f32 	[%rd8], %f7;
$L__BB2_8:
	ret;

}


// ===== COMPILED SASS (sm_100) =====

	.target	sm_100

	.elftype	@"ET_EXEC"


//--------------------- .note.nv.tkinfo           --------------------------
	.section	.note.nv.tkinfo,"",@"SHT_NOTE"
	.sectionflags	@"SHF_NOTE_NV_TKINFO"
	.tkinfo
        /*0018*/ 	.word	0x00000002
        /*0030*/ 	.string	""
        /*0030*/ 	.string	"ptxas"
        /*0030*/ 	.string	"Cuda compilation tools, release 13.0, V13.0.88"
        /*0030*/ 	.string	"Build cuda_13.0.r13.0/compiler.36424714_0"
        /*0030*/ 	.string	"-arch sm_100 -m 64 "



//--------------------- .note.nv.cuinfo           --------------------------
	.section	.note.nv.cuinfo,"",@"SHT_NOTE"
	.sectionflags	@"SHF_NOTE_NV_CUINFO"
        /*0018*/ 	.short	0x0002
        /*001a*/ 	.short	0x0064
        /*001c*/ 	.short	0x0082
	.zero		2


//--------------------- .nv.info                  --------------------------
	.section	.nv.info,"",@"SHT_CUDA_INFO"
	.align	4


	//----- nvinfo : EIATTR_REGCOUNT
	.align		4
        /*0000*/ 	.byte	0x04, 0x2f
        /*0002*/ 	.short	(.L_1 - .L_0)
	.align		4
.L_0:
        /*0004*/ 	.word	index@(_Z13reduce_globalPfS_)
        /*0008*/ 	.word	0x00000010


	//----- nvinfo : EIATTR_FRAME_SIZE
	.align		4
.L_1:
        /*000c*/ 	.byte	0x04, 0x11
        /*000e*/ 	.short	(.L_3 - .L_2)
	.align		4
.L_2:
        /*0010*/ 	.word	index@(_Z13reduce_globalPfS_)
        /*0014*/ 	.word	0x00000000


	//----- nvinfo : EIATTR_REGCOUNT
	.align		4
.L_3:
        /*0018*/ 	.byte	0x04, 0x2f
        /*001a*/ 	.short	(.L_5 - .L_4)
	.align		4
.L_4:
        /*001c*/ 	.word	index@(_Z13reduce_sharedPfS_)
        /*0020*/ 	.word	0x0000000b


	//----- nvinfo : EIATTR_FRAME_SIZE
	.align		4
.L_5:
        /*0024*/ 	.byte	0x04, 0x11
        /*0026*/ 	.short	(.L_7 - .L_6)
	.align		4
.L_6:
        /*0028*/ 	.word	index@(_Z13reduce_sharedPfS_)
        /*002c*/ 	.word	0x00000000


	//----- nvinfo : EIATTR_REGCOUNT
	.align		4
.L_7:
        /*0030*/ 	.byte	0x04, 0x2f
        /*0032*/ 	.short	(.L_9 - .L_8)
	.align		4
.L_8:
        /*0034*/ 	.word	index@(_Z14reduce_dynamicPfS_)
        /*0038*/ 	.word	0x0000000b


	//----- nvinfo : EIATTR_FRAME_SIZE
	.align		4
.L_9:
        /*003c*/ 	.byte	0x04, 0x11
        /*003e*/ 	.short	(.L_11 - .L_10)
	.align		4
.L_10:
        /*0040*/ 	.word	index@(_Z14reduce_dynamicPfS_)
        /*0044*/ 	.word	0x00000000


	//----- nvinfo : EIATTR_MIN_STACK_SIZE
	.align		4
.L_11:
        /*0048*/ 	.byte	0x04, 0x12
        /*004a*/ 	.short	(.L_13 - .L_12)
	.align		4
.L_12:
        /*004c*/ 	.word	index@(_Z14reduce_dynamicPfS_)
        /*0050*/ 	.word	0x00000000


	//----- nvinfo : EIATTR_MIN_STACK_SIZE
	.align		4
.L_13:
        /*0054*/ 	.byte	0x04, 0x12
        /*0056*/ 	.short	(.L_15 - .L_14)
	.align		4
.L_14:
        /*0058*/ 	.word	index@(_Z13reduce_sharedPfS_)
        /*005c*/ 	.word	0x00000000


	//----- nvinfo : EIATTR_MIN_STACK_SIZE
	.align		4
.L_15:
        /*0060*/ 	.byte	0x04, 0x12
        /*0062*/ 	.short	(.L_17 - .L_16)
	.align		4
.L_16:
        /*0064*/ 	.word	index@(_Z13reduce_globalPfS_)
        /*0068*/ 	.word	0x00000000
.L_17:


//--------------------- .nv.compat                --------------------------
	.section	.nv.compat,"",@"SHT_CUDA_COMPAT_INFO"
	.align	4
        /*0000*/ 	.byte	0x02, 0x09, 0x00, 0x00, 0x02, 0x02, 0x01, 0x00, 0x02, 0x05, 0x05, 0x00, 0x03, 0x07, 0x01, 0x01
        /*0010*/ 	.byte	0x02, 0x03, 0x00, 0x00, 0x02, 0x06, 0x01, 0x00, 0x04, 0x0b, 0x08, 0x00, 0x09, 0x00, 0x00, 0x00
        /*0020*/ 	.byte	0x00, 0x00, 0x00, 0x00


//--------------------- .nv.info._Z14reduce_dynamicPfS_ --------------------------
	.section	.nv.info._Z14reduce_dynamicPfS_,"",@"SHT_CUDA_INFO"
	.sectionflags	@""
	.align	4


	//----- nvinfo : EIATTR_CUDA_API_VERSION
	.align		4
        /*0000*/ 	.byte	0x04, 0x37
        /*0002*/ 	.short	(.L_19 - .L_18)
.L_18:
        /*0004*/ 	.word	0x00000082


	//----- nvinfo : EIATTR_KPARAM_INFO
	.align		4
.L_19:
        /*0008*/ 	.byte	0x04, 0x17
        /*000a*/ 	.short	(.L_21 - .L_20)
.L_20:
        /*000c*/ 	.word	0x00000000
        /*0010*/ 	.short	0x0001
        /*0012*/ 	.short	0x0008
        /*0014*/ 	.byte	0x00, 0xf5, 0x21, 0x00


	//----- nvinfo : EIATTR_KPARAM_INFO
	.align		4
.L_21:
        /*0018*/ 	.byte	0x04, 0x17
        /*001a*/ 	.short	(.L_23 - .L_22)
.L_22:
        /*001c*/ 	.word	0x00000000
        /*0020*/ 	.short	0x0000
        /*0022*/ 	.short	0x0000
        /*0024*/ 	.byte	0x00, 0xf5, 0x21, 0x00


	//----- nvinfo : EIATTR_SPARSE_MMA_MASK
	.align		4
.L_23:
        /*0028*/ 	.byte	0x03, 0x50
        /*002a*/ 	.short	0x0000


	//----- nvinfo : EIATTR_MAXREG_COUNT
	.align		4
        /*002c*/ 	.byte	0x03, 0x1b
        /*002e*/ 	.short	0x00ff


	//----- nvinfo : EIATTR_NUM_BARRIERS
	.align		4
        /*0030*/ 	.byte	0x02, 0x4c
        /*0032*/ 	.byte	0x01
	.zero		1


	//----- nvinfo : EIATTR_MERCURY_ISA_VERSION
	.align		4
        /*0034*/ 	.byte	0x03, 0x5f
        /*0036*/ 	.short	0x0101


	//----- nvinfo : EIATTR_VRC_CTA_INIT_COUNT
	.align		4
        /*0038*/ 	.byte	0x02, 0x4a
	.zero		1
	.zero		1


	//----- nvinfo : EIATTR_EXIT_INSTR_OFFSETS
	.align		4
        /*003c*/ 	.byte	0x04, 0x1c
        /*003e*/ 	.short	(.L_25 - .L_24)


	//   ....[0]....
.L_24:
        /*0040*/ 	.word	0x00000200


	//   ....[1]....
        /*0044*/ 	.word	0x00000280


	//----- nvinfo : EIATTR_CBANK_PARAM_SIZE
	.align		4
.L_25:
        /*0048*/ 	.byte	0x03, 0x19
        /*004a*/ 	.short	0x0010


	//----- nvinfo : EIATTR_PARAM_CBANK
	.align		4
        /*004c*/ 	.byte	0x04, 0x0a
        /*004e*/ 	.short	(.L_27 - .L_26)
	.align		4
.L_26:
        /*0050*/ 	.word	index@(.nv.constant0._Z14reduce_dynamicPfS_)
        /*0054*/ 	.short	0x0380
        /*0056*/ 	.short	0x0010


	//----- nvinfo : EIATTR_SW_WAR
	.align		4
.L_27:
        /*0058*/ 	.byte	0x04, 0x36
        /*005a*/ 	.short	(.L_29 - .L_28)
.L_28:
        /*005c*/ 	.word	0x00000008
.L_29:


//--------------------- .nv.info._Z13reduce_sharedPfS_ --------------------------
	.section	.nv.info._Z13reduce_sharedPfS_,"",@"SHT_CUDA_INFO"
	.sectionflags	@""
	.align	4


	//----- nvinfo : EIATTR_CUDA_API_VERSION
	.align		4
        /*0000*/ 	.byte	0x04, 0x37
        /*0002*/ 	.short	(.L_31 - .L_30)
.L_30:
        /*0004*/ 	.word	0x00000082


	//----- nvinfo : EIATTR_KPARAM_INFO
	.align		4
.L_31:
        /*0008*/ 	.byte	0x04, 0x17
        /*000a*/ 	.short	(.L_33 - .L_32)
.L_32:
        /*000c*/ 	.word	0x00000000
        /*0010*/ 	.short	0x0001
        /*0012*/ 	.short	0x0008
        /*0014*/ 	.byte	0x00, 0xf5, 0x21, 0x00


	//----- nvinfo : EIATTR_KPARAM_INFO
	.align		4
.L_33:
        /*0018*/ 	.byte	0x04, 0x17
        /*001a*/ 	.short	(.L_35 - .L_34)
.L_34:
        /*001c*/ 	.word	0x00000000
        /*0020*/ 	.short	0x0000
        /*0022*/ 	.short	0x0000
        /*0024*/ 	.byte	0x00, 0xf5, 0x21, 0x00


	//----- nvinfo : EIATTR_SPARSE_MMA_MASK
	.align		4
.L_35:
        /*0028*/ 	.byte	0x03, 0x50
        /*002a*/ 	.short	0x0000


	//----- nvinfo : EIATTR_MAXREG_COUNT
	.align		4
        /*002c*/ 	.byte	0x03, 0x1b
        /*002e*/ 	.short	0x00ff


	//----- nvinfo : EIATTR_NUM_BARRIERS
	.align		4
        /*0030*/ 	.byte	0x02, 0x4c
        /*0032*/ 	.byte	0x01
	.zero		1


	//----- nvinfo : EIATTR_MERCURY_ISA_VERSION
	.align		4
        /*0034*/ 	.byte	0x03, 0x5f
        /*0036*/ 	.short	0x0101


	//----- nvinfo : EIATTR_VRC_CTA_INIT_COUNT
	.align		4
        /*0038*/ 	.byte	0x02, 0x4a
	.zero		1
	.zero		1


	//----- nvinfo : EIATTR_EXIT_INSTR_OFFSETS
	.align		4
        /*003c*/ 	.byte	0x04, 0x1c
        /*003e*/ 	.short	(.L_37 - .L_36)


	//   ....[0]....
.L_36:
        /*0040*/ 	.word	0x00000200


	//   ....[1]....
        /*0044*/ 	.word	0x00000280


	//----- nvinfo : EIATTR_CBANK_PARAM_SIZE
	.align		4
.L_37:
        /*0048*/ 	.byte	0x03, 0x19
        /*004a*/ 	.short	0x0010


	//----- nvinfo : EIATTR_PARAM_CBANK
	.align		4
        /*004c*/ 	.byte	0x04, 0x0a
        /*004e*/ 	.short	(.L_39 - .L_38)
	.align		4
.L_38:
        /*0050*/ 	.word	index@(.nv.constant0._Z13reduce_sharedPfS_)
        /*0054*/ 	.short	0x0380
        /*0056*/ 	.short	0x0010


	//----- nvinfo : EIATTR_SW_WAR
	.align		4
.L_39:
        /*0058*/ 	.byte	0x04, 0x36
        /*005a*/ 	.short	(.L_41 - .L_40)
.L_40:
        /*005c*/ 	.word	0x00000008
.L_41:


//--------------------- .nv.info._Z13reduce_globalPfS_ --------------------------
	.section	.nv.info._Z13reduce_globalPfS_,"",@"SHT_CUDA_INFO"
	.sectionflags	@""
	.align	4


	//----- nvinfo : EIATTR_CUDA_API_VERSION
	.align		4
        /*0000*/ 	.byte	0x04, 0x37
        /*0002*/ 	.short	(.L_43 - .L_42)
.L_42:
        /*0004*/ 	.word	0x00000082


	//----- nvinfo : EIATTR_KPARAM_INFO
	.align		4
.L_43:
        /*0008*/ 	.byte	0x04, 0x17
        /*000a*/ 	.short	(.L_45 - .L_44)
.L_44:
        /*000c*/ 	.word	0x00000000
        /*0010*/ 	.short	0x0001
        /*0012*/ 	.short	0x0008
        /*0014*/ 	.byte	0x00, 0xf5, 0x21, 0x00


	//----- nvinfo : EIATTR_KPARAM_INFO
	.align		4
.L_45:
        /*0018*/ 	.byte	0x04, 0x17
        /*001a*/ 	.short	(.L_47 - .L_46)
.L_46:
        /*001c*/ 	.word	0x00000000
        /*0020*/ 	.short	0x0000
        /*0022*/ 	.short	0x0000
        /*0024*/ 	.byte	0x00, 0xf5, 0x21, 0x00


	//----- nvinfo : EIATTR_SPARSE_MMA_MASK
	.align		4
.L_47:
        /*0028*/ 	.byte	0x03, 0x50
        /*002a*/ 	.short	0x0000


	//----- nvinfo : EIATTR_MAXREG_COUNT
	.align		4
        /*002c*/ 	.byte	0x03, 0x1b
        /*002e*/ 	.short	0x00ff


	//----- nvinfo : EIATTR_NUM_BARRIERS
	.align		4
        /*0030*/ 	.byte	0x02, 0x4c
        /*0032*/ 	.byte	0x01
	.zero		1


	//----- nvinfo : EIATTR_MERCURY_ISA_VERSION
	.align		4
        /*0034*/ 	.byte	0x03, 0x5f
        /*0036*/ 	.short	0x0101


	//----- nvinfo : EIATTR_VRC_CTA_INIT_COUNT
	.align		4
        /*0038*/ 	.byte	0x02, 0x4a
	.zero		1
	.zero		1


	//----- nvinfo : EIATTR_EXIT_INSTR_OFFSETS
	.align		4
        /*003c*/ 	.byte	0x04, 0x1c
        /*003e*/ 	.short	(.L_49 - .L_48)


	//   ....[0]....
.L_48:
        /*0040*/ 	.word	0x000001b0


	//   ....[1]....
        /*0044*/ 	.word	0x00000200


	//----- nvinfo : EIATTR_CRS_STACK_SIZE
	.align		4
.L_49:
        /*0048*/ 	.byte	0x04, 0x1e
        /*004a*/ 	.short	(.L_51 - .L_50)
.L_50:
        /*004c*/ 	.word	0x00000000


	//----- nvinfo : EIATTR_CBANK_PARAM_SIZE
	.align		4
.L_51:
        /*0050*/ 	.byte	0x03, 0x19
        /*0052*/ 	.short	0x0010


	//----- nvinfo : EIATTR_PARAM_CBANK
	.align		4
        /*0054*/ 	.byte	0x04, 0x0a
        /*0056*/ 	.short	(.L_53 - .L_52)
	.align		4
.L_52:
        /*0058*/ 	.word	index@(.nv.constant0._Z13reduce_globalPfS_)
        /*005c*/ 	.short	0x0380
        /*005e*/ 	.short	0x0010


	//----- nvinfo : EIATTR_SW_WAR
	.align		4
.L_53:
        /*0060*/ 	.byte	0x04, 0x36
        /*0062*/ 	.short	(.L_55 - .L_54)
.L_54:
        /*0064*/ 	.word	0x00000008
.L_55:


//--------------------- .nv.callgraph             --------------------------
	.section	.nv.callgraph,"",@"SHT_CUDA_CALLGRAPH"
	.align	4
	.sectionentsize	8
	.align		4
        /*0000*/ 	.word	0x00000000
	.align		4
        /*0004*/ 	.word	0xffffffff
	.align		4
        /*0008*/ 	.word	0x00000000
	.align		4
        /*000c*/ 	.word	0xfffffffe
	.align		4
        /*0010*/ 	.word	0x00000000
	.align		4
        /*0014*/ 	.word	0xfffffffd
	.align		4
        /*0018*/ 	.word	0x00000000
	.align		4
        /*001c*/ 	.word	0xfffffffc


//--------------------- .text._Z14reduce_dynamicPfS_ --------------------------
	.section	.text._Z14reduce_dynamicPfS_,"ax",@progbits
	.align	128
        .global         _Z14reduce_dynamicPfS_
        .type           _Z14reduce_dynamicPfS_,@function
        .size           _Z14reduce_dynamicPfS_,(.L_x_11 - _Z14reduce_dynamicPfS_)
        .other          _Z14reduce_dynamicPfS_,@"STO_CUDA_ENTRY STV_DEFAULT"
_Z14reduce_dynamicPfS_:
.text._Z14reduce_dynamicPfS_:
[----:B------:R-:W-:Y:S01]  /*0000*/  LDC R1, c[0x0][0x37c] ;  /* 0x0000df00ff017b82 */ /* 0x000fe20000000800 */
[----:B------:R-:W0:Y:S01]  /*0010*/  S2R R6, SR_TID.X ;  /* 0x0000000000067919 */ /* 0x000e220000002100 */
[----:B------:R-:W0:Y:S01]  /*0020*/  LDCU UR8, c[0x0][0x360] ;  /* 0x00006c00ff0877ac */ /* 0x000e220008000800 */
[----:B------:R-:W-:Y:S01]  /*0030*/  IMAD.MOV.U32 R4, RZ, RZ, RZ ;  /* 0x000000ffff047224 */ /* 0x000fe200078e00ff */
[----:B------:R-:W0:Y:S01]  /*0040*/  S2R R7, SR_CTAID.X ;  /* 0x0000000000077919 */ /* 0x000e220000002500 */
[----:B------:R-:W1:Y:S01]  /*0050*/  LDCU.64 UR6, c[0x0][0x358] ;  /* 0x00006b00ff0677ac */ /* 0x000e620008000a00 */
[----:B0-----:R-:W-:-:S05]  /*0060*/  IMAD R5, R7, UR8, R6 ;  /* 0x0000000807057c24 */ /* 0x001fca000f8e0206 */
[----:B------:R-:W-:-:S13]  /*0070*/  ISETP.GT.AND P0, PT, R5, 0x5f5e0ff, PT ;  /* 0x05f5e0ff0500780c */ /* 0x000fda0003f04270 */
[----:B------:R-:W0:Y:S02]  /*0080*/  @!P0 LDC.64 R2, c[0x0][0x380] ;  /* 0x0000e000ff028b82 */ /* 0x000e240000000a00 */
[----:B0-----:R-:W-:-:S05]  /*0090*/  @!P0 IMAD.WIDE R2, R5, 0x4, R2 ;  /* 0x0000000405028825 */ /* 0x001fca00078e0202 */
[----:B-1----:R-:W2:Y:S01]  /*00a0*/  @!P0 LDG.E R4, desc[UR6][R2.64] ;  /* 0x0000000602048981 */ /* 0x002ea2000c1e1900 */
[----:B------:R-:W0:Y:S01]  /*00b0*/  S2UR UR5, SR_CgaCtaId ;  /* 0x00000000000579c3 */ /* 0x000e220000008800 */
[----:B------:R-:W-:Y:S01]  /*00c0*/  IMAD.U32 R0, RZ, RZ, UR8 ;  /* 0x00000008ff007e24 */ /* 0x000fe2000f8e00ff */
[----:B------:R-:W-:Y:S01]  /*00d0*/  UMOV UR4, 0x400 ;  /* 0x0000040000047882 */ /* 0x000fe20000000000 */
[----:B------:R-:W-:-:S03]  /*00e0*/  ISETP.NE.AND P0, PT, R6, RZ, PT ;  /* 0x000000ff0600720c */ /* 0x000fc60003f05270 */
[----:B------:R-:W-:Y:S01]  /*00f0*/  ISETP.GE.U32.AND P1, PT, R0, 0x2, PT ;  /* 0x000000020000780c */ /* 0x000fe20003f26070 */
[----:B0-----:R-:W-:-:S06]  /*0100*/  ULEA UR4, UR5, UR4, 0x18 ;  /* 0x0000000405047291 */ /* 0x001fcc000f8ec0ff */
[----:B------:R-:W-:-:S05]  /*0110*/  LEA R5, R6, UR4, 0x2 ;  /* 0x0000000406057c11 */ /* 0x000fca000f8e10ff */
[----:B--2---:R0:W-:Y:S01]  /*0120*/  STS [R5], R4 ;  /* 0x0000000405007388 */ /* 0x0041e20000000800 */
[----:B------:R-:W-:Y:S06]  /*0130*/  BAR.SYNC.DEFER_BLOCKING 0x0 ;  /* 0x0000000000007b1d */ /* 0x000fec0000010000 */
[----:B------:R-:W-:Y:S05]  /*0140*/  @!P1 BRA `(.L_x_0) ;  /* 0x00000000002c9947 */ /* 0x000fea0003800000 */
.L_x_1:
[----:B------:R-:W-:-:S04]  /*0150*/  SHF.R.U32.HI R8, RZ, 0x1, R0 ;  /* 0x00000001ff087819 */ /* 0x000fc80000011600 */
[----:B------:R-:W-:-:S13]  /*0160*/  ISETP.GE.U32.AND P1, PT, R6, R8, PT ;  /* 0x000000080600720c */ /* 0x000fda0003f26070 */
[----:B------:R-:W-:Y:S01]  /*0170*/  @!P1 LEA R2, R8, R5, 0x2 ;  /* 0x0000000508029211 */ /* 0x000fe200078e10ff */
[----:B------:R-:W-:Y:S05]  /*0180*/  @!P1 LDS R3, [R5] ;  /* 0x0000000005039984 */ /* 0x000fea0000000800 */
[----:B------:R-:W0:Y:S02]  /*0190*/  @!P1 LDS R2, [R2] ;  /* 0x0000000002029984 */ /* 0x000e240000000800 */
[----:B0-----:R-:W-:-:S05]  /*01a0*/  @!P1 FADD R4, R2, R3 ;  /* 0x0000000302049221 */ /* 0x001fca0000000000 */
[----:B------:R1:W-:Y:S01]  /*01b0*/  @!P1 STS [R5], R4 ;  /* 0x0000000405009388 */ /* 0x0003e20000000800 */
[----:B------:R-:W-:Y:S01]  /*01c0*/  BAR.SYNC.DEFER_BLOCKING 0x0 ;  /* 0x0000000000007b1d */ /* 0x000fe20000010000 */
[----:B------:R-:W-:Y:S01]  /*01d0*/  ISETP.GT.U32.AND P1, PT, R0, 0x3, PT ;  /* 0x000000030000780c */ /* 0x000fe20003f24070 */
[----:B------:R-:W-:-:S12]  /*01e0*/  IMAD.MOV.U32 R0, RZ, RZ, R8 ;  /* 0x000000ffff007224 */ /* 0x000fd800078e0008 */
[----:B-1----:R-:W-:Y:S05]  /*01f0*/  @P1 BRA `(.L_x_1) ;  /* 0xfffffffc00d41947 */ /* 0x002fea000383ffff */
.L_x_0:
[----:B------:R-:W-:Y:S05]  /*0200*/  @P0 EXIT ;  /* 0x000000000000094d */ /* 0x000fea0003800000 */
[----:B------:R-:W1:Y:S01]  /*0210*/  S2UR UR5, SR_CgaCtaId ;  /* 0x00000000000579c3 */ /* 0x000e620000008800 */
[----:B------:R-:W-:-:S07]  /*0220*/  UMOV UR4, 0x400 ;  /* 0x0000040000047882 */ /* 0x000fce0000000000 */
[----:B------:R-:W2:Y:S01]  /*0230*/  LDC.64 R2, c[0x0][0x388] ;  /* 0x0000e200ff027b82 */ /* 0x000ea20000000a00 */
[----:B-1----:R-:W-:Y:S01]  /*0240*/  ULEA UR4, UR5, UR4, 0x18 ;  /* 0x0000000405047291 */ /* 0x002fe2000f8ec0ff */
[----:B--2---:R-:W-:-:S08]  /*0250*/  IMAD.WIDE.U32 R2, R7, 0x4, R2 ;  /* 0x0000000407027825 */ /* 0x004fd000078e0002 */
[----:B0-----:R-:W0:Y:S04]  /*0260*/  LDS R5, [UR4] ;  /* 0x00000004ff057984 */ /* 0x001e280008000800 */
[----:B0-----:R-:W-:Y:S01]  /*0270*/  STG.E desc[UR6][R2.64], R5 ;  /* 0x0000000502007986 */ /* 0x001fe2000c101906 */
[----:B------:R-:W-:Y:S05]  /*0280*/  EXIT ;  /* 0x000000000000794d */ /* 0x000fea0003800000 */
.L_x_2:
[----:B------:R-:W-:-:S00]  /*0290*/  BRA `(.L_x_2) ;  /* 0xfffffffc00fc7947 */ /* 0x000fc0000383ffff */
[----:B------:R-:W-:-:S00]  /*02a0*/  NOP ;  /* 0x0000000000007918 */ /* 0x000fc00000000000 */
        /* <DEDUP_REMOVED lines=13> */
.L_x_11:


//--------------------- .text._Z13reduce_sharedPfS_ --------------------------
	.section	.text._Z13reduce_sharedPfS_,"ax",@progbits
	.align	128
        .global         _Z13reduce_sharedPfS_
        .type           _Z13reduce_sharedPfS_,@function
        .size           _Z13reduce_sharedPfS_,(.L_x_12 - _Z13reduce_sharedPfS_)
        .other          _Z13reduce_sharedPfS_,@"STO_CUDA_ENTRY STV_DEFAULT"
_Z13reduce_sharedPfS_:
.text._Z13reduce_sharedPfS_:
        /* <DEDUP_REMOVED lines=21> */
.L_x_4:
        /* <DEDUP_REMOVED lines=11> */
.L_x_3:
        /* <DEDUP_REMOVED lines=9> */
.L_x_5:
        /* <DEDUP_REMOVED lines=15> */
.L_x_12:


//--------------------- .text._Z13reduce_globalPfS_ --------------------------
	.section	.text._Z13reduce_globalPfS_,"ax",@progbits
	.align	128
        .global         _Z13reduce_globalPfS_
        .type           _Z13reduce_globalPfS_,@function
        .size           _Z13reduce_globalPfS_,(.L_x_13 - _Z13reduce_globalPfS_)
        .other          _Z13reduce_globalPfS_,@"STO_CUDA_ENTRY STV_DEFAULT"
_Z13reduce_globalPfS_:
.text._Z13reduce_globalPfS_:
[----:B------:R-:W-:Y:S01]  /*0000*/  LDC R1, c[0x0][0x37c] ;  /* 0x0000df00ff017b82 */ /* 0x000fe20000000800 */
[----:B------:R-:W0:Y:S01]  /*0010*/  S2R R13, SR_CTAID.X ;  /* 0x00000000000d7919 */ /* 0x000e220000002500 */
[----:B------:R-:W1:Y:S06]  /*0020*/  LDCU UR6, c[0x0][0x360] ;  /* 0x00006c00ff0677ac */ /* 0x000e6c0008000800 */
[----:B------:R-:W2:Y:S01]  /*0030*/  LDC.64 R2, c[0x0][0x380] ;  /* 0x0000e000ff027b82 */ /* 0x000ea20000000a00 */
[----:B------:R-:W3:Y:S01]  /*0040*/  S2R R11, SR_TID.X ;  /* 0x00000000000b7919 */ /* 0x000ee20000002100 */
[----:B------:R-:W4:Y:S01]  /*0050*/  LDCU.64 UR4, c[0x0][0x358] ;  /* 0x00006b00ff0477ac */ /* 0x000f220008000a00 */
[----:B-1----:R-:W-:-:S02]  /*0060*/  UISETP.GE.U32.AND UP0, UPT, UR6, 0x2, UPT ;  /* 0x000000020600788c */ /* 0x002fc4000bf06070 */
[----:B0-----:R-:W-:-:S04]  /*0070*/  IMAD R5, R13, UR6, RZ ;  /* 0x000000060d057c24 */ /* 0x001fc8000f8e02ff */
[----:B--2---:R-:W-:-:S03]  /*0080*/  IMAD.WIDE.U32 R2, R5, 0x4, R2 ;  /* 0x0000000405027825 */ /* 0x004fc600078e0002 */
[----:B---34-:R-:W-:Y:S05]  /*0090*/  BRA.U !UP0, `(.L_x_6) ;  /* 0x0000000108407547 */ /* 0x018fea000b800000 */
[----:B------:R-:W-:Y:S01]  /*00a0*/  MOV R0, UR6 ;  /* 0x0000000600007c02 */ /* 0x000fe20008000f00 */
[----:B------:R-:W-:-:S07]  /*00b0*/  IMAD.WIDE.U32 R4, R11, 0x4, R2 ;  /* 0x000000040b047825 */ /* 0x000fce00078e0002 */
.L_x_9:
[----:B------:R-:W-:Y:S01]  /*00c0*/  SHF.R.U32.HI R8, RZ, 0x1, R0 ;  /* 0x00000001ff087819 */ /* 0x000fe20000011600 */
[----:B------:R-:W-:Y:S03]  /*00d0*/  BSSY.RECONVERGENT B0, `(.L_x_7) ;  /* 0x0000008000007945 */ /* 0x000fe60003800200 */
[----:B------:R-:W-:-:S13]  /*00e0*/  ISETP.GE.U32.AND P0, PT, R11, R8, PT ;  /* 0x000000080b00720c */ /* 0x000fda0003f06070 */
[----:B0-----:R-:W-:Y:S05]  /*00f0*/  @P0 BRA `(.L_x_8) ;  /* 0x0000000000140947 */ /* 0x001fea0003800000 */
[----:B------:R-:W-:Y:S01]  /*0100*/  IMAD.WIDE.U32 R6, R8, 0x4, R4 ;  /* 0x0000000408067825 */ /* 0x000fe200078e0004 */
[----:B------:R-:W2:Y:S05]  /*0110*/  LDG.E R9, desc[UR4][R4.64] ;  /* 0x0000000404097981 */ /* 0x000eaa000c1e1900 */
[----:B------:R-:W2:Y:S02]  /*0120*/  LDG.E R6, desc[UR4][R6.64] ;  /* 0x0000000406067981 */ /* 0x000ea4000c1e1900 */
[----:B--2---:R-:W-:-:S05]  /*0130*/  FADD R9, R6, R9 ;  /* 0x0000000906097221 */ /* 0x004fca0000000000 */
[----:B------:R0:W-:Y:S02]  /*0140*/  STG.E desc[UR4][R4.64], R9 ;  /* 0x0000000904007986 */ /* 0x0001e4000c101904 */
.L_x_8:
[----:B------:R-:W-:Y:S05]  /*0150*/  BSYNC.RECONVERGENT B0 ;  /* 0x0000000000007941 */ /* 0x000fea0003800200 */
.L_x_7:
[----:B------:R-:W-:Y:S01]  /*0160*/  BAR.SYNC.DEFER_BLOCKING 0x0 ;  /* 0x0000000000007b1d */ /* 0x000fe20000010000 */
[----:B------:R-:W-:Y:S02]  /*0170*/  ISETP.GT.U32.AND P0, PT, R0, 0x3, PT ;  /* 0x000000030000780c */ /* 0x000fe40003f04070 */
[----:B------:R-:W-:-:S11]  /*0180*/  MOV R0, R8 ;  /* 0x0000000800007202 */ /* 0x000fd60000000f00 */
[----:B------:R-:W-:Y:S05]  /*0190*/  @P0 BRA `(.L_x_9) ;  /* 0xfffffffc00c80947 */ /* 0x000fea000383ffff */
.L_x_6:
[----:B------:R-:W-:-:S13]  /*01a0*/  ISETP.NE.AND P0, PT, R11, RZ, PT ;  /* 0x000000ff0b00720c */ /* 0x000fda0003f05270 */
[----:B------:R-:W-:Y:S05]  /*01b0*/  @P0 EXIT ;  /* 0x000000000000094d */ /* 0x000fea0003800000 */
[----:B------:R-:W2:Y:S01]  /*01c0*/  LDG.E R3, desc[UR4][R2.64] ;  /* 0x0000000402037981 */ /* 0x000ea2000c1e1900 */
[----:B0-----:R-:W0:Y:S02]  /*01d0*/  LDC.64 R4, c[0x0][0x388] ;  /* 0x0000e200ff047b82 */ /* 0x001e240000000a00 */
[----:B0-----:R-:W-:-:S05]  /*01e0*/  IMAD.WIDE.U32 R4, R13, 0x4, R4 ;  /* 0x000000040d047825 */ /* 0x001fca00078e0004 */
[----:B--2---:R-:W-:Y:S01]  /*01f0*/  STG.E desc[UR4][R4.64], R3 ;  /* 0x0000000304007986 */ /* 0x004fe2000c101904 */
[----:B------:R-:W-:Y:S05]  /*0200*/  EXIT ;  /* 0x000000000000794d */ /* 0x000fea0003800000 */
.L_x_10:
        /* <DEDUP_REMOVED lines=15> */
.L_x_13:


//--------------------- .nv.shared._Z14reduce_dynamicPfS_ --------------------------
	.section	.nv.shared._Z14reduce_dynamicPfS_,"aw",@nobits
	.sectionflags	@""
	.align	16
	.zero		1024


//--------------------- .nv.shared.reserved.0     --------------------------
	.section	.nv.shared.reserved.0,"aw",@nobits
	.weak		__nv_reservedSMEM_offset_0_alias
	.size		__nv_reservedSMEM_offset_0_alias, 0, 64
	.other		__nv_reservedSMEM_offset_0_alias,@"STO_CUDA_RESERVED_SHARED STV_DEFAULT"
__nv_reservedSMEM_offset_0_alias:
	.zero		0
	.zero		64


//--------------------- .nv.shared._Z13reduce_sharedPfS_ --------------------------
	.section	.nv.shared._Z13reduce_sharedPfS_,"aw",@nobits
	.sectionflags	@""
	.align	16
.nv.shared._Z13reduce_sharedPfS_:
	.zero		1536


//--------------------- .nv.shared._Z13reduce_globalPfS_ --------------------------
	.section	.nv.shared._Z13reduce_globalPfS_,"aw",@nobits
	.sectionflags	@""
	.align	16
	.zero		1024


//--------------------- .nv.constant0._Z14reduce_dynamicPfS_ --------------------------
	.section	.nv.constant0._Z14reduce_dynamicPfS_,"a",@progbits
	.sectionflags	@""
	.align	4
.nv.constant0._Z14reduce_dynamicPfS_:
	.zero		912


//--------------------- .nv.constant0._Z13reduce_sharedPfS_ --------------------------
	.section	.nv.constant0._Z13reduce_sharedPfS_,"a",@progbits
	.sectionflags	@""
	.align	4
.nv.constant0._Z13reduce_sharedPfS_:
	.zero		912


//--------------------- .nv.constant0._Z13reduce_globalPfS_ --------------------------
	.section	.nv.constant0._Z13reduce_globalPfS_,"a",@progbits
	.sectionflags	@""
	.align	4
.nv.constant0._Z13reduce_globalPfS_:
	.zero		912


//--------------------- SYMBOLS --------------------------

	.type		.nv.reservedSmem.offset0,@object
	.size		.nv.reservedSmem.offset0,0x4
	.type		.nv.reservedSmem.cap,@object
	.size		.nv.reservedSmem.cap,0x4
